//
// Generated by NVIDIA NVVM Compiler
//
// Compiler Build ID: CL-36424714
// Cuda compilation tools, release 13.0, V13.0.88
// Based on NVVM 20.0.0
//

.version 9.0
.target sm_100
.address_size 64

	// .globl	_Z13ReverseKernelPi
// _ZZ13ReverseKernelPiE4temp has been demoted

.visible .entry _Z13ReverseKernelPi(
	.param .u64 .ptr .align 1 _Z13ReverseKernelPi_param_0
)
{
	.reg .b32 	%r<8>;
	.reg .b64 	%rd<5>;
	// demoted variable
	.shared .align 4 .b8 _ZZ13ReverseKernelPiE4temp[1024];
	ld.param.u64 	%rd1, [_Z13ReverseKernelPi_param_0];
	cvta.to.global.u64 	%rd2, %rd1;
	mov.u32 	%r1, %tid.x;
	mul.wide.u32 	%rd3, %r1, 4;
	add.s64 	%rd4, %rd2, %rd3;
	ld.global.u32 	%r2, [%rd4];
	shl.b32 	%r3, %r1, 2;
	mov.u32 	%r4, _ZZ13ReverseKernelPiE4temp;
	add.s32 	%r5, %r4, %r3;
	st.shared.u32 	[%r5], %r2;
	sub.s32 	%r6, %r4, %r3;
	ld.shared.u32 	%r7, [%r6+1020];
	st.global.u32 	[%rd4], %r7;
	ret;

}


// ===== COMPILED SASS (sm_100) =====

	.target	sm_100

	.elftype	@"ET_EXEC"


//--------------------- .note.nv.tkinfo           --------------------------
	.section	.note.nv.tkinfo,"",@"SHT_NOTE"
	.sectionflags	@"SHF_NOTE_NV_TKINFO"
	.tkinfo
        /*0018*/ 	.word	0x00000002
        /*0030*/ 	.string	""
        /*0030*/ 	.string	"ptxas"
        /*0030*/ 	.string	"Cuda compilation tools, release 13.0, V13.0.88"
        /*0030*/ 	.string	"Build cuda_13.0.r13.0/compiler.36424714_0"
        /*0030*/ 	.string	"-arch sm_100 -m 64 "



//--------------------- .note.nv.cuinfo           --------------------------
	.section	.note.nv.cuinfo,"",@"SHT_NOTE"
	.sectionflags	@"SHF_NOTE_NV_CUINFO"
        /*0018*/ 	.short	0x0002
        /*001a*/ 	.short	0x0064
        /*001c*/ 	.short	0x0082
	.zero		2


//--------------------- .nv.info                  --------------------------
	.section	.nv.info,"",@"SHT_CUDA_INFO"
	.align	4


	//----- nvinfo : EIATTR_REGCOUNT
	.align		4
        /*0000*/ 	.byte	0x04, 0x2f
        /*0002*/ 	.short	(.L_1 - .L_0)
	.align		4
.L_0:
        /*0004*/ 	.word	index@(_Z13ReverseKernelPi)
        /*0008*/ 	.word	0x0000000a


	//----- nvinfo : EIATTR_FRAME_SIZE
	.align		4
.L_1:
        /*000c*/ 	.byte	0x04, 0x11
        /*000e*/ 	.short	(.L_3 - .L_2)
	.align		4
.L_2:
        /*0010*/ 	.word	index@(_Z13ReverseKernelPi)
        /*0014*/ 	.word	0x00000000


	//----- nvinfo : EIATTR_MIN_STACK_SIZE
	.align		4
.L_3:
        /*0018*/ 	.byte	0x04, 0x12
        /*001a*/ 	.short	(.L_5 - .L_4)
	.align		4
.L_4:
        /*001c*/ 	.word	index@(_Z13ReverseKernelPi)
        /*0020*/ 	.word	0x00000000
.L_5:


//--------------------- .nv.compat                --------------------------
	.section	.nv.compat,"",@"SHT_CUDA_COMPAT_INFO"
	.align	4
        /*0000*/ 	.byte	0x02, 0x09, 0x00, 0x00, 0x02, 0x02, 0x01, 0x00, 0x02, 0x05, 0x05, 0x00, 0x03, 0x07, 0x01, 0x01
        /*0010*/ 	.byte	0x02, 0x03, 0x00, 0x00, 0x02, 0x06, 0x01, 0x00, 0x04, 0x0b, 0x08, 0x00, 0x09, 0x00, 0x00, 0x00
        /*0020*/ 	.byte	0x00, 0x00, 0x00, 0x00


//--------------------- .nv.info._Z13ReverseKernelPi --------------------------
	.section	.nv.info._Z13ReverseKernelPi,"",@"SHT_CUDA_INFO"
	.sectionflags	@""
	.align	4


	//----- nvinfo : EIATTR_CUDA_API_VERSION
	.align		4
        /*0000*/ 	.byte	0x04, 0x37
        /*0002*/ 	.short	(.L_7 - .L_6)
.L_6:
        /*0004*/ 	.word	0x00000082


	//----- nvinfo : EIATTR_KPARAM_INFO
	.align		4
.L_7:
        /*0008*/ 	.byte	0x04, 0x17
        /*000a*/ 	.short	(.L_9 - .L_8)
.L_8:
        /*000c*/ 	.word	0x00000000
        /*0010*/ 	.short	0x0000
        /*0012*/ 	.short	0x0000
        /*0014*/ 	.byte	0x00, 0xf5, 0x21, 0x00


	//----- nvinfo : EIATTR_SPARSE_MMA_MASK
	.align		4
.L_9:
        /*0018*/ 	.byte	0x03, 0x50
        /*001a*/ 	.short	0x0000


	//----- nvinfo : EIATTR_MAXREG_COUNT
	.align		4
        /*001c*/ 	.byte	0x03, 0x1b
        /*001e*/ 	.short	0x00ff


	//----- nvinfo : EIATTR_MERCURY_ISA_VERSION
	.align		4
        /*0020*/ 	.byte	0x03, 0x5f
        /*0022*/ 	.short	0x0101


	//----- nvinfo : EIATTR_VRC_CTA_INIT_COUNT
	.align		4
        /*0024*/ 	.byte	0x02, 0x4a
	.zero		1
	.zero		1


	//----- nvinfo : EIATTR_EXIT_INSTR_OFFSETS
	.align		4
        /*0028*/ 	.byte	0x04, 0x1c
        /*002a*/ 	.short	(.L_11 - .L_10)


	//   ....[0]....
.L_10:
        /*002c*/ 	.word	0x000000e0


	//----- nvinfo : EIATTR_CBANK_PARAM_SIZE
	.align		4
.L_11:
        /*0030*/ 	.byte	0x03, 0x19
        /*0032*/ 	.short	0x0008


	//----- nvinfo : EIATTR_PARAM_CBANK
	.align		4
        /*0034*/ 	.byte	0x04, 0x0a
        /*0036*/ 	.short	(.L_13 - .L_12)
	.align		4
.L_12:
        /*0038*/ 	.word	index@(.nv.constant0._Z13ReverseKernelPi)
        /*003c*/ 	.short	0x0380
        /*003e*/ 	.short	0x0008


	//----- nvinfo : EIATTR_SW_WAR
	.align		4
.L_13:
        /*0040*/ 	.byte	0x04, 0x36
        /*0042*/ 	.short	(.L_15 - .L_14)
.L_14:
        /*0044*/ 	.word	0x00000008
.L_15:


//--------------------- .nv.callgraph             --------------------------
	.section	.nv.callgraph,"",@"SHT_CUDA_CALLGRAPH"
	.align	4
	.sectionentsize	8
	.align		4
        /*0000*/ 	.word	0x00000000
	.align		4
        /*0004*/ 	.word	0xffffffff
	.align		4
        /*0008*/ 	.word	0x00000000
	.align		4
        /*000c*/ 	.word	0xfffffffe
	.align		4
        /*0010*/ 	.word	0x00000000
	.align		4
        /*0014*/ 	.word	0xfffffffd
	.align		4
        /*0018*/ 	.word	0x00000000
	.align		4
        /*001c*/ 	.word	0xfffffffc


//--------------------- .text._Z13ReverseKernelPi --------------------------
	.section	.text._Z13ReverseKernelPi,"ax",@progbits
	.align	128
        .global         _Z13ReverseKernelPi
        .type           _Z13ReverseKernelPi,@function
        .size           _Z13ReverseKernelPi,(.L_x_1 - _Z13ReverseKernelPi)
        .other          _Z13ReverseKernelPi,@"STO_CUDA_ENTRY STV_DEFAULT"
_Z13ReverseKernelPi:
.text._Z13ReverseKernelPi:
[----:B------:R-:W-:Y:S01]  /*0000*/  LDC R1, c[0x0][0x37c] ;  /* 0x0000df00ff017b82 */ /* 0x000fe20000000800 */
[----:B------:R-:W0:Y:S07]  /*0010*/  S2R R7, SR_TID.X ;  /* 0x0000000000077919 */ /* 0x000e2e0000002100 */
[----:B------:R-:W0:Y:S01]  /*0020*/  LDC.64 R2, c[0x0][0x380] ;  /* 0x0000e000ff027b82 */ /* 0x000e220000000a00 */
[----:B------:R-:W1:Y:S01]  /*0030*/  LDCU.64 UR4, c[0x0][0x358] ;  /* 0x00006b00ff0477ac */ /* 0x000e620008000a00 */
[----:B0-----:R-:W-:-:S05]  /*0040*/  IMAD.WIDE.U32 R2, R7, 0x4, R2 ;  /* 0x0000000407027825 */ /* 0x001fca00078e0002 */
[----:B-1----:R-:W2:Y:S01]  /*0050*/  LDG.E R0, desc[UR4][R2.64] ;  /* 0x0000000402007981 */ /* 0x002ea2000c1e1900 */
[----:B------:R-:W-:Y:S01]  /*0060*/  MOV R4, 0x400 ;  /* 0x0000040000047802 */ /* 0x000fe20000000f00 */
[----:B------:R-:W0:Y:S03]  /*0070*/  S2R R5, SR_CgaCtaId ;  /* 0x0000000000057919 */ /* 0x000e260000008800 */
[----:B0-----:R-:W-:-:S04]  /*0080*/  LEA R4, R5, R4, 0x18 ;  /* 0x0000000405047211 */ /* 0x001fc800078ec0ff */
[C---:B------:R-:W-:Y:S01]  /*0090*/  LEA R5, R7.reuse, R4, 0x2 ;  /* 0x0000000407057211 */ /* 0x040fe200078e10ff */
[----:B------:R-:W-:-:S04]  /*00a0*/  IMAD R4, R7, -0x4, R4 ;  /* 0xfffffffc07047824 */ /* 0x000fc800078e0204 */
[----:B--2---:R-:W-:Y:S04]  /*00b0*/  STS [R5], R0 ;  /* 0x0000000005007388 */ /* 0x004fe80000000800 */
[----:B------:R-:W0:Y:S04]  /*00c0*/  LDS R7, [R4+0x3fc] ;  /* 0x0003fc0004077984 */ /* 0x000e280000000800 */
[----:B0-----:R-:W-:Y:S01]  /*00d0*/  STG.E desc[UR4][R2.64], R7 ;  /* 0x0000000702007986 */ /* 0x001fe2000c101904 */
[----:B------:R-:W-:Y:S05]  /*00e0*/  EXIT ;  /* 0x000000000000794d */ /* 0x000fea0003800000 */
.L_x_0:
[----:B------:R-:W-:-:S00]  /*00f0*/  BRA `(.L_x_0) ;  /* 0xfffffffc00fc7947 */ /* 0x000fc0000383ffff */
[----:B------:R-:W-:-:S00]  /*0100*/  NOP ;  /* 0x0000000000007918 */ /* 0x000fc00000000000 */
[----:B------:R-:W-:-:S00]  /*0110*/  NOP ;  /* 0x0000000000007918 */ /* 0x000fc00000000000 */
[----:B------:R-:W-:-:S00]  /*0120*/  NOP ;  /* 0x0000000000007918 */ /* 0x000fc00000000000 */
[----:B------:R-:W-:-:S00]  /*0130*/  NOP ;  /* 0x0000000000007918 */ /* 0x000fc00000000000 */
[----:B------:R-:W-:-:S00]  /*0140*/  NOP ;  /* 0x0000000000007918 */ /* 0x000fc00000000000 */
[----:B------:R-:W-:-:S00]  /*0150*/  NOP ;  /* 0x0000000000007918 */ /* 0x000fc00000000000 */
[----:B------:R-:W-:-:S00]  /*0160*/  NOP ;  /* 0x0000000000007918 */ /* 0x000fc00000000000 */
[----:B------:R-:W-:-:S00]  /*0170*/  NOP ;  /* 0x0000000000007918 */ /* 0x000fc00000000000 */
.L_x_1:


//--------------------- .nv.shared._Z13ReverseKernelPi --------------------------
	.section	.nv.shared._Z13ReverseKernelPi,"aw",@nobits
	.sectionflags	@""
	.align	4
.nv.shared._Z13ReverseKernelPi:
	.zero		2048


//--------------------- .nv.shared.reserved.0     --------------------------
	.section	.nv.shared.reserved.0,"aw",@nobits
	.weak		__nv_reservedSMEM_offset_0_alias
	.size		__nv_reservedSMEM_offset_0_alias, 0, 64
	.other		__nv_reservedSMEM_offset_0_alias,@"STO_CUDA_RESERVED_SHARED STV_DEFAULT"
__nv_reservedSMEM_offset_0_alias:
	.zero		0
	.zero		64


//--------------------- .nv.constant0._Z13ReverseKernelPi --------------------------
	.section	.nv.constant0._Z13ReverseKernelPi,"a",@progbits
	.sectionflags	@""
	.align	4
.nv.constant0._Z13ReverseKernelPi:
	.zero		904


//--------------------- SYMBOLS --------------------------

	.type		.nv.reservedSmem.offset0,@object
	.size		.nv.reservedSmem.offset0,0x4
	.type		.nv.reservedSmem.cap,@object
	.size		.nv.reservedSmem.cap,0x4
